	.headerflags	@"EF_CUDA_TEXMODE_UNIFIED EF_CUDA_64BIT_ADDRESS EF_CUDA_ACCELERATORS EF_CUDA_SM90 EF_CUDA_VIRTUAL_SM(EF_CUDA_SM90)"
	.elftype	@"ET_EXEC"


//--------------------- .nv.info                  --------------------------
	.section	.nv.info,"",@"SHT_CUDA_INFO"
	.align	4


	//----- nvinfo : EIATTR_REGCOUNT
	.align		4
        /*0000*/ 	.byte	0x04, 0x2f
        /*0002*/ 	.short	(.L_1 - .L_0)
	.align		4
.L_0:
        /*0004*/ 	.word	index@(triton_poi_fused_convolution_relu_12)
        /*0008*/ 	.word	0x00000012


	//----- nvinfo : EIATTR_MIN_STACK_SIZE
	.align		4
.L_1:
        /*000c*/ 	.byte	0x04, 0x12
        /*000e*/ 	.short	(.L_3 - .L_2)
	.align		4
.L_2:
        /*0010*/ 	.word	index@(triton_poi_fused_convolution_relu_12)
        /*0014*/ 	.word	0x00000000


	//----- nvinfo : EIATTR_FRAME_SIZE
	.align		4
.L_3:
        /*0018*/ 	.byte	0x04, 0x11
        /*001a*/ 	.short	(.L_5 - .L_4)
	.align		4
.L_4:
        /*001c*/ 	.word	index@(triton_poi_fused_convolution_relu_12)
        /*0020*/ 	.word	0x00000000


	//----- nvinfo : EIATTR_MIN_STACK_SIZE
	.align		4
.L_5:
        /*0024*/ 	.byte	0x04, 0x12
        /*0026*/ 	.short	(.L_7 - .L_6)
	.align		4
.L_6:
        /*0028*/ 	.word	index@(triton_poi_fused_convolution_relu_12)
        /*002c*/ 	.word	0x00000000
.L_7:


//--------------------- .nv.info.triton_poi_fused_convolution_relu_12 --------------------------
	.section	.nv.info.triton_poi_fused_convolution_relu_12,"",@"SHT_CUDA_INFO"
	.sectionflags	@""
	.align	4


	//----- nvinfo : EIATTR_CUDA_API_VERSION
	.align		4
        /*0000*/ 	.byte	0x04, 0x37
        /*0002*/ 	.short	(.L_9 - .L_8)
.L_8:
        /*0004*/ 	.word	0x0000007c


	//----- nvinfo : EIATTR_KPARAM_INFO
	.align		4
.L_9:
        /*0008*/ 	.byte	0x04, 0x17
        /*000a*/ 	.short	(.L_11 - .L_10)
.L_10:
        /*000c*/ 	.word	0x00000000
        /*0010*/ 	.short	0x0002
        /*0012*/ 	.short	0x0010
        /*0014*/ 	.byte	0x00, 0xf0, 0x11, 0x00


	//----- nvinfo : EIATTR_KPARAM_INFO
	.align		4
.L_11:
        /*0018*/ 	.byte	0x04, 0x17
        /*001a*/ 	.short	(.L_13 - .L_12)
.L_12:
        /*001c*/ 	.word	0x00000000
        /*0020*/ 	.short	0x0001
        /*0022*/ 	.short	0x0008
        /*0024*/ 	.byte	0x00, 0xf4, 0x21, 0x00


	//----- nvinfo : EIATTR_KPARAM_INFO
	.align		4
.L_13:
        /*0028*/ 	.byte	0x04, 0x17
        /*002a*/ 	.short	(.L_15 - .L_14)
.L_14:
        /*002c*/ 	.word	0x00000000
        /*0030*/ 	.short	0x0000
        /*0032*/ 	.short	0x0000
        /*0034*/ 	.byte	0x00, 0xf4, 0x21, 0x00


	//----- nvinfo : EIATTR_SPARSE_MMA_MASK
	.align		4
.L_15:
        /*0038*/ 	.byte	0x03, 0x50
        /*003a*/ 	.short	0x0000


	//----- nvinfo : EIATTR_MAXREG_COUNT
	.align		4
        /*003c*/ 	.byte	0x03, 0x1b
        /*003e*/ 	.short	0x00ff


	//----- nvinfo : EIATTR_EXIT_INSTR_OFFSETS
	.align		4
        /*0040*/ 	.byte	0x04, 0x1c
        /*0042*/ 	.short	(.L_17 - .L_16)


	//   ....[0]....
.L_16:
        /*0044*/ 	.word	0x00000360


	//----- nvinfo : EIATTR_REQNTID
	.align		4
.L_17:
        /*0048*/ 	.byte	0x04, 0x10
        /*004a*/ 	.short	(.L_19 - .L_18)
.L_18:
        /*004c*/ 	.word	0x00000080
        /*0050*/ 	.word	0x00000001
        /*0054*/ 	.word	0x00000001


	//----- nvinfo : EIATTR_CBANK_PARAM_SIZE
	.align		4
.L_19:
        /*0058*/ 	.byte	0x03, 0x19
        /*005a*/ 	.short	0x0014


	//----- nvinfo : EIATTR_PARAM_CBANK
	.align		4
        /*005c*/ 	.byte	0x04, 0x0a
        /*005e*/ 	.short	(.L_21 - .L_20)
	.align		4
.L_20:
        /*0060*/ 	.word	index@(.nv.constant0.triton_poi_fused_convolution_relu_12)
        /*0064*/ 	.short	0x0210
        /*0066*/ 	.short	0x0014


	//----- nvinfo : EIATTR_SW_WAR
	.align		4
.L_21:
        /*0068*/ 	.byte	0x04, 0x36
        /*006a*/ 	.short	(.L_23 - .L_22)
.L_22:
        /*006c*/ 	.word	0x00000008
.L_23:


//--------------------- .nv.callgraph             --------------------------
	.section	.nv.callgraph,"",@"SHT_CUDA_CALLGRAPH"
	.align	4
	.sectionentsize	8
	.align		4
        /*0000*/ 	.word	0x00000000
	.align		4
        /*0004*/ 	.word	0xffffffff
	.align		4
        /*0008*/ 	.word	0x00000000
	.align		4
        /*000c*/ 	.word	0xfffffffe
	.align		4
        /*0010*/ 	.word	0x00000000
	.align		4
        /*0014*/ 	.word	0xfffffffd
	.align		4
        /*0018*/ 	.word	0x00000000
	.align		4
        /*001c*/ 	.word	0xfffffffc


//--------------------- .text.triton_poi_fused_convolution_relu_12 --------------------------
	.section	.text.triton_poi_fused_convolution_relu_12,"ax",@progbits
	.align	128
        .global         triton_poi_fused_convolution_relu_12
        .type           triton_poi_fused_convolution_relu_12,@function
        .size           triton_poi_fused_convolution_relu_12,(.L_x_1 - triton_poi_fused_convolution_relu_12)
        .other          triton_poi_fused_convolution_relu_12,@"STO_CUDA_ENTRY STV_DEFAULT"
triton_poi_fused_convolution_relu_12:
.text.triton_poi_fused_convolution_relu_12:
[----:B------:R-:W-:Y:S01]  /*0000*/  LDC R1, c[0x0][0x28] ;  /* 0x00000a00ff017b82 */ /* 0x000fe20000000800 */
[----:B------:R-:W1:Y:S07]  /*0010*/  S2R R0, SR_TID.X ;  /* 0x0000000000007919 */ /* 0x000e6e0000002100 */
[----:B------:R-:W2:Y:S01]  /*0020*/  LDC.64 R2, c[0x0][0x218] ;  /* 0x00008600ff027b82 */ /* 0x000ea20000000a00 */
[----:B------:R-:W-:Y:S01]  /*0030*/  ULDC.64 UR4, c[0x0][0x208] ;  /* 0x0000820000047ab9 */ /* 0x000fe20000000a00 */
[----:B------:R-:W3:Y:S06]  /*0040*/  S2R R5, SR_CTAID.X ;  /* 0x0000000000057919 */ /* 0x000eec0000002500 */
[----:B------:R-:W4:Y:S01]  /*0050*/  LDC.64 R8, c[0x0][0x210] ;  /* 0x00008400ff087b82 */ /* 0x000f220000000a00 */
[----:B-1----:R-:W-:Y:S01]  /*0060*/  IMAD.SHL.U32 R0, R0, 0x4, RZ ;  /* 0x0000000400007824 */ /* 0x002fe200078e00ff */
[----:B---3--:R-:W-:-:S04]  /*0070*/  SHF.R.S32.HI R4, RZ, 0x15, R5 ;  /* 0x00000015ff047819 */ /* 0x008fc80000011405 */
[----:B------:R-:W-:Y:S02]  /*0080*/  LOP3.LUT R0, R0, 0x1fc, RZ, 0xc0, !PT ;  /* 0x000001fc00007812 */ /* 0x000fe400078ec0ff */
[----:B------:R-:W-:-:S03]  /*0090*/  SGXT R4, R4, 0x1 ;  /* 0x000000010404781a */ /* 0x000fc60000000200 */
[----:B------:R-:W-:-:S04]  /*00a0*/  IMAD R5, R5, 0x400, R0 ;  /* 0x0000040005057824 */ /* 0x000fc800078e0200 */
[----:B----4-:R-:W-:Y:S01]  /*00b0*/  IMAD.WIDE R8, R5, 0x4, R8 ;  /* 0x0000000405087825 */ /* 0x010fe200078e0208 */
[----:B------:R-:W-:-:S04]  /*00c0*/  LEA.HI R4, R4, R5, RZ, 0xa ;  /* 0x0000000504047211 */ /* 0x000fc800078f50ff */
[----:B------:R-:W-:Y:S01]  /*00d0*/  SHF.R.S32.HI R0, RZ, 0xa, R4 ;  /* 0x0000000aff007819 */ /* 0x000fe20000011404 */
[----:B------:R-:W-:-:S03]  /*00e0*/  VIADD R4, R4, 0x200 ;  /* 0x0000020004047836 */ /* 0x000fc60000000000 */
[----:B------:R-:W-:Y:S02]  /*00f0*/  LEA.HI R6, R0, R0, RZ, 0x6 ;  /* 0x0000000000067211 */ /* 0x000fe400078f30ff */
[----:B------:R-:W-:Y:S02]  /*0100*/  SHF.R.S32.HI R4, RZ, 0xa, R4 ;  /* 0x0000000aff047819 */ /* 0x000fe40000011404 */
[----:B------:R-:W-:Y:S02]  /*0110*/  LOP3.LUT R7, R6, 0xffffffc0, RZ, 0xc0, !PT ;  /* 0xffffffc006077812 */ /* 0x000fe400078ec0ff */
[----:B------:R-:W-:-:S03]  /*0120*/  LEA.HI R6, R4, R4, RZ, 0x6 ;  /* 0x0000000404067211 */ /* 0x000fc600078f30ff */
[----:B------:R-:W-:Y:S01]  /*0130*/  IMAD.IADD R7, R0, 0x1, -R7 ;  /* 0x0000000100077824 */ /* 0x000fe200078e0a07 */
[----:B------:R-:W-:-:S03]  /*0140*/  LOP3.LUT R13, R6, 0xffffffc0, RZ, 0xc0, !PT ;  /* 0xffffffc0060d7812 */ /* 0x000fc600078ec0ff */
[----:B--2---:R-:W-:-:S04]  /*0150*/  IMAD.WIDE R10, R7, 0x4, R2 ;  /* 0x00000004070a7825 */ /* 0x004fc800078e0202 */
[----:B------:R-:W-:Y:S02]  /*0160*/  IMAD.IADD R13, R4, 0x1, -R13 ;  /* 0x00000001040d7824 */ /* 0x000fe400078e0a0d */
[----:B------:R-:W2:Y:S02]  /*0170*/  LDG.E.128 R4, desc[UR4][R8.64] ;  /* 0x0000000408047981 */ /* 0x000ea4000c1e1d00 */
[----:B------:R-:W-:Y:S02]  /*0180*/  IMAD.WIDE R2, R13, 0x4, R2 ;  /* 0x000000040d027825 */ /* 0x000fe400078e0202 */
[----:B------:R-:W2:Y:S04]  /*0190*/  LDG.E.EL R10, desc[UR4][R10.64] ;  /* 0x000000040a0a7981 */ /* 0x000ea8000c2e1900 */
[----:B------:R-:W3:Y:S04]  /*01a0*/  LDG.E.EL R2, desc[UR4][R2.64] ;  /* 0x0000000402027981 */ /* 0x000ee8000c2e1900 */
[----:B------:R-:W3:Y:S01]  /*01b0*/  LDG.E.128 R12, desc[UR4][R8.64+0x800] ;  /* 0x00080004080c7981 */ /* 0x000ee2000c1e1d00 */
[CC--:B--2---:R-:W-:Y:S01]  /*01c0*/  FSETP.GEU.AND P6, PT, R5.reuse, -R10.reuse, PT ;  /* 0x8000000a0500720b */ /* 0x0c4fe20003fce000 */
[--C-:B------:R-:W-:Y:S01]  /*01d0*/  FADD R5, R5, R10.reuse ;  /* 0x0000000a05057221 */ /* 0x100fe20000000000 */
[CC--:B------:R-:W-:Y:S01]  /*01e0*/  FSETP.GEU.AND P0, PT, R6.reuse, -R10.reuse, PT ;  /* 0x8000000a0600720b */ /* 0x0c0fe20003f0e000 */
[--C-:B------:R-:W-:Y:S01]  /*01f0*/  FADD R6, R6, R10.reuse ;  /* 0x0000000a06067221 */ /* 0x100fe20000000000 */
[C---:B------:R-:W-:Y:S01]  /*0200*/  FSETP.GEU.AND P1, PT, R7.reuse, -R10, PT ;  /* 0x8000000a0700720b */ /* 0x040fe20003f2e000 */
[----:B------:R-:W-:Y:S01]  /*0210*/  FADD R7, R7, R10 ;  /* 0x0000000a07077221 */ /* 0x000fe20000000000 */
[----:B------:R-:W-:-:S02]  /*0220*/  SEL R5, R5, RZ, P6 ;  /* 0x000000ff05057207 */ /* 0x000fc40003000000 */
[CC--:B---3--:R-:W-:Y:S01]  /*0230*/  FSETP.GEU.AND P3, PT, R13.reuse, -R2.reuse, PT ;  /* 0x800000020d00720b */ /* 0x0c8fe20003f6e000 */
[--C-:B------:R-:W-:Y:S01]  /*0240*/  FADD R13, R13, R2.reuse ;  /* 0x000000020d0d7221 */ /* 0x100fe20000000000 */
[CC--:B------:R-:W-:Y:S01]  /*0250*/  FSETP.GEU.AND P4, PT, R14.reuse, -R2.reuse, PT ;  /* 0x800000020e00720b */ /* 0x0c0fe20003f8e000 */
[--C-:B------:R-:W-:Y:S01]  /*0260*/  FADD R14, R14, R2.reuse ;  /* 0x000000020e0e7221 */ /* 0x100fe20000000000 */
[C---:B------:R-:W-:Y:S01]  /*0270*/  FSETP.GEU.AND P5, PT, R15.reuse, -R2, PT ;  /* 0x800000020f00720b */ /* 0x040fe20003fae000 */
[----:B------:R-:W-:Y:S01]  /*0280*/  FADD R15, R15, R2 ;  /* 0x000000020f0f7221 */ /* 0x000fe20000000000 */
[C---:B------:R-:W-:Y:S01]  /*0290*/  FSETP.GEU.AND P2, PT, R4.reuse, -R10, PT ;  /* 0x8000000a0400720b */ /* 0x040fe20003f4e000 */
[----:B------:R-:W-:Y:S01]  /*02a0*/  FADD R4, R4, R10 ;  /* 0x0000000a04047221 */ /* 0x000fe20000000000 */
[C---:B------:R-:W-:Y:S01]  /*02b0*/  FSETP.GEU.AND P6, PT, R12.reuse, -R2, PT ;  /* 0x800000020c00720b */ /* 0x040fe20003fce000 */
[----:B------:R-:W-:Y:S01]  /*02c0*/  FADD R2, R12, R2 ;  /* 0x000000020c027221 */ /* 0x000fe20000000000 */
[----:B------:R-:W-:-:S02]  /*02d0*/  SEL R6, R6, RZ, P0 ;  /* 0x000000ff06067207 */ /* 0x000fc40000000000 */
[----:B------:R-:W-:Y:S02]  /*02e0*/  SEL R7, R7, RZ, P1 ;  /* 0x000000ff07077207 */ /* 0x000fe40000800000 */
[----:B------:R-:W-:Y:S02]  /*02f0*/  SEL R4, R4, RZ, P2 ;  /* 0x000000ff04047207 */ /* 0x000fe40001000000 */
[----:B------:R-:W-:Y:S02]  /*0300*/  SEL R13, R13, RZ, P3 ;  /* 0x000000ff0d0d7207 */ /* 0x000fe40001800000 */
[----:B------:R-:W-:Y:S01]  /*0310*/  SEL R14, R14, RZ, P4 ;  /* 0x000000ff0e0e7207 */ /* 0x000fe20002000000 */
[----:B------:R-:W-:Y:S01]  /*0320*/  STG.E.128 desc[UR4][R8.64], R4 ;  /* 0x0000000408007986 */ /* 0x000fe2000c101d04 */
[----:B------:R-:W-:Y:S02]  /*0330*/  SEL R15, R15, RZ, P5 ;  /* 0x000000ff0f0f7207 */ /* 0x000fe40002800000 */
[----:B------:R-:W-:-:S05]  /*0340*/  SEL R12, R2, RZ, P6 ;  /* 0x000000ff020c7207 */ /* 0x000fca0003000000 */
[----:B------:R-:W-:Y:S01]  /*0350*/  STG.E.128 desc[UR4][R8.64+0x800], R12 ;  /* 0x0008000c08007986 */ /* 0x000fe2000c101d04 */
[----:B------:R-:W-:Y:S05]  /*0360*/  EXIT ;  /* 0x000000000000794d */ /* 0x000fea0003800000 */
.L_x_0:
[----:B------:R-:W-:-:S00]  /*0370*/  BRA `(.L_x_0) ;  /* 0xfffffffc00fc7947 */ /* 0x000fc0000383ffff */
[----:B------:R-:W-:-:S00]  /*0380*/  NOP ;  /* 0x0000000000007918 */ /* 0x000fc00000000000 */
[----:B------:R-:W-:-:S00]  /*0390*/  NOP ;  /* 0x0000000000007918 */ /* 0x000fc00000000000 */
[----:B------:R-:W-:-:S00]  /*03a0*/  NOP ;  /* 0x0000000000007918 */ /* 0x000fc00000000000 */
[----:B------:R-:W-:-:S00]  /*03b0*/  NOP ;  /* 0x0000000000007918 */ /* 0x000fc00000000000 */
[----:B------:R-:W-:-:S00]  /*03c0*/  NOP ;  /* 0x0000000000007918 */ /* 0x000fc00000000000 */
[----:B------:R-:W-:-:S00]  /*03d0*/  NOP ;  /* 0x0000000000007918 */ /* 0x000fc00000000000 */
[----:B------:R-:W-:-:S00]  /*03e0*/  NOP ;  /* 0x0000000000007918 */ /* 0x000fc00000000000 */
[----:B------:R-:W-:-:S00]  /*03f0*/  NOP ;  /* 0x0000000000007918 */ /* 0x000fc00000000000 */
.L_x_1:


//--------------------- .nv.constant0.triton_poi_fused_convolution_relu_12 --------------------------
	.section	.nv.constant0.triton_poi_fused_convolution_relu_12,"a",@progbits
	.sectionflags	@""
	.align	4
.nv.constant0.triton_poi_fused_convolution_relu_12:
	.zero		548
